//
// Generated by NVIDIA NVVM Compiler
//
// Compiler Build ID: CL-36424714
// Cuda compilation tools, release 13.0, V13.0.88
// Based on NVVM 20.0.0
//

.version 9.0
.target sm_100
.address_size 64

	// .globl	_Z32reduce_warp_shfl_register_kernelIfEvPT_PKS0_m
.extern .shared .align 16 .b8 smem[];

.visible .entry _Z32reduce_warp_shfl_register_kernelIfEvPT_PKS0_m(
	.param .u64 .ptr .align 1 _Z32reduce_warp_shfl_register_kernelIfEvPT_PKS0_m_param_0,
	.param .u64 .ptr .align 1 _Z32reduce_warp_shfl_register_kernelIfEvPT_PKS0_m_param_1,
	.param .u64 _Z32reduce_warp_shfl_register_kernelIfEvPT_PKS0_m_param_2
)
{
	.reg .pred 	%p<17>;
	.reg .b32 	%r<40>;
	.reg .b32 	%f<34>;
	.reg .b64 	%rd<16>;

	ld.param.u64 	%rd7, [_Z32reduce_warp_shfl_register_kernelIfEvPT_PKS0_m_param_0];
	ld.param.u64 	%rd8, [_Z32reduce_warp_shfl_register_kernelIfEvPT_PKS0_m_param_1];
	ld.param.u64 	%rd9, [_Z32reduce_warp_shfl_register_kernelIfEvPT_PKS0_m_param_2];
	mov.u32 	%r2, %tid.x;
	mov.u32 	%r3, %ctaid.x;
	mov.u32 	%r1, %ntid.x;
	mul.lo.s32 	%r4, %r3, %r1;
	cvt.u64.u32 	%rd10, %r4;
	cvt.u64.u32 	%rd1, %r2;
	add.s64 	%rd15, %rd10, %rd1;
	setp.ge.u64 	%p1, %rd15, %rd9;
	mov.f32 	%f32, 0f00000000;
	@%p1 bra 	$L__BB0_3;
	mov.u32 	%r5, %nctaid.x;
	mul.lo.s32 	%r6, %r1, %r5;
	cvt.u64.u32 	%rd3, %r6;
	cvta.to.global.u64 	%rd4, %rd8;
	mov.f32 	%f32, 0f00000000;
$L__BB0_2:
	shl.b64 	%rd11, %rd15, 2;
	add.s64 	%rd12, %rd4, %rd11;
	ld.global.f32 	%f10, [%rd12];
	add.f32 	%f32, %f32, %f10;
	add.s64 	%rd15, %rd15, %rd3;
	setp.lt.u64 	%p2, %rd15, %rd9;
	@%p2 bra 	$L__BB0_2;
$L__BB0_3:
	mov.b32 	%r7, %f32;
	shfl.sync.down.b32	%r8|%p3, %r7, 16, 31, -1;
	mov.b32 	%f11, %r8;
	add.f32 	%f12, %f32, %f11;
	mov.b32 	%r9, %f12;
	shfl.sync.down.b32	%r10|%p4, %r9, 8, 31, -1;
	mov.b32 	%f13, %r10;
	add.f32 	%f14, %f12, %f13;
	mov.b32 	%r11, %f14;
	shfl.sync.down.b32	%r12|%p5, %r11, 4, 31, -1;
	mov.b32 	%f15, %r12;
	add.f32 	%f16, %f14, %f15;
	mov.b32 	%r13, %f16;
	shfl.sync.down.b32	%r14|%p6, %r13, 2, 31, -1;
	mov.b32 	%f17, %r14;
	add.f32 	%f18, %f16, %f17;
	mov.b32 	%r15, %f18;
	shfl.sync.down.b32	%r16|%p7, %r15, 1, 31, -1;
	mov.b32 	%f19, %r16;
	add.f32 	%f4, %f18, %f19;
	and.b64  	%rd13, %rd1, 31;
	setp.ne.s64 	%p8, %rd13, 0;
	@%p8 bra 	$L__BB0_5;
	cvt.u32.u64 	%r17, %rd1;
	shr.u32 	%r18, %r17, 3;
	mov.u32 	%r19, smem;
	add.s32 	%r20, %r19, %r18;
	st.shared.f32 	[%r20], %f4;
$L__BB0_5:
	cvt.u32.u64 	%r21, %rd1;
	bar.sync 	0;
	setp.gt.u32 	%p9, %r21, 31;
	@%p9 bra 	$L__BB0_10;
	add.s32 	%r23, %r1, 31;
	shr.u32 	%r24, %r23, 5;
	setp.ge.u32 	%p10, %r21, %r24;
	mov.f32 	%f33, 0f00000000;
	@%p10 bra 	$L__BB0_8;
	shl.b32 	%r26, %r21, 2;
	mov.u32 	%r27, smem;
	add.s32 	%r28, %r27, %r26;
	ld.shared.f32 	%f33, [%r28];
$L__BB0_8:
	mov.b32 	%r30, %f33;
	shfl.sync.down.b32	%r31|%p11, %r30, 16, 31, -1;
	mov.b32 	%f21, %r31;
	add.f32 	%f22, %f33, %f21;
	mov.b32 	%r32, %f22;
	shfl.sync.down.b32	%r33|%p12, %r32, 8, 31, -1;
	mov.b32 	%f23, %r33;
	add.f32 	%f24, %f22, %f23;
	mov.b32 	%r34, %f24;
	shfl.sync.down.b32	%r35|%p13, %r34, 4, 31, -1;
	mov.b32 	%f25, %r35;
	add.f32 	%f26, %f24, %f25;
	mov.b32 	%r36, %f26;
	shfl.sync.down.b32	%r37|%p14, %r36, 2, 31, -1;
	mov.b32 	%f27, %r37;
	add.f32 	%f28, %f26, %f27;
	mov.b32 	%r38, %f28;
	shfl.sync.down.b32	%r39|%p15, %r38, 1, 31, -1;
	mov.b32 	%f29, %r39;
	add.f32 	%f7, %f28, %f29;
	setp.ne.s32 	%p16, %r21, 0;
	@%p16 bra 	$L__BB0_10;
	cvta.to.global.u64 	%rd14, %rd7;
	atom.global.add.f32 	%f30, [%rd14], %f7;
$L__BB0_10:
	ret;

}


// ===== COMPILED SASS (sm_100) =====

	.target	sm_100

	.elftype	@"ET_EXEC"


//--------------------- .note.nv.tkinfo           --------------------------
	.section	.note.nv.tkinfo,"",@"SHT_NOTE"
	.sectionflags	@"SHF_NOTE_NV_TKINFO"
	.tkinfo
        /*0018*/ 	.word	0x00000002
        /*0030*/ 	.string	""
        /*0030*/ 	.string	"ptxas"
        /*0030*/ 	.string	"Cuda compilation tools, release 13.0, V13.0.88"
        /*0030*/ 	.string	"Build cuda_13.0.r13.0/compiler.36424714_0"
        /*0030*/ 	.string	"-arch sm_100 -m 64 "



//--------------------- .note.nv.cuinfo           --------------------------
	.section	.note.nv.cuinfo,"",@"SHT_NOTE"
	.sectionflags	@"SHF_NOTE_NV_CUINFO"
        /*0018*/ 	.short	0x0002
        /*001a*/ 	.short	0x0064
        /*001c*/ 	.short	0x0082
	.zero		2


//--------------------- .nv.info                  --------------------------
	.section	.nv.info,"",@"SHT_CUDA_INFO"
	.align	4


	//----- nvinfo : EIATTR_REGCOUNT
	.align		4
        /*0000*/ 	.byte	0x04, 0x2f
        /*0002*/ 	.short	(.L_1 - .L_0)
	.align		4
.L_0:
        /*0004*/ 	.word	index@(_Z32reduce_warp_shfl_register_kernelIfEvPT_PKS0_m)
        /*0008*/ 	.word	0x0000000c


	//----- nvinfo : EIATTR_FRAME_SIZE
	.align		4
.L_1:
        /*000c*/ 	.byte	0x04, 0x11
        /*000e*/ 	.short	(.L_3 - .L_2)
	.align		4
.L_2:
        /*0010*/ 	.word	index@(_Z32reduce_warp_shfl_register_kernelIfEvPT_PKS0_m)
        /*0014*/ 	.word	0x00000000


	//----- nvinfo : EIATTR_MIN_STACK_SIZE
	.align		4
.L_3:
        /*0018*/ 	.byte	0x04, 0x12
        /*001a*/ 	.short	(.L_5 - .L_4)
	.align		4
.L_4:
        /*001c*/ 	.word	index@(_Z32reduce_warp_shfl_register_kernelIfEvPT_PKS0_m)
        /*0020*/ 	.word	0x00000000
.L_5:


//--------------------- .nv.compat                --------------------------
	.section	.nv.compat,"",@"SHT_CUDA_COMPAT_INFO"
	.align	4
        /*0000*/ 	.byte	0x02, 0x09, 0x00, 0x00, 0x02, 0x02, 0x01, 0x00, 0x02, 0x05, 0x05, 0x00, 0x03, 0x07, 0x01, 0x01
        /*0010*/ 	.byte	0x02, 0x03, 0x00, 0x00, 0x02, 0x06, 0x01, 0x00, 0x04, 0x0b, 0x08, 0x00, 0x09, 0x00, 0x00, 0x00
        /*0020*/ 	.byte	0x00, 0x00, 0x00, 0x00


//--------------------- .nv.info._Z32reduce_warp_shfl_register_kernelIfEvPT_PKS0_m --------------------------
	.section	.nv.info._Z32reduce_warp_shfl_register_kernelIfEvPT_PKS0_m,"",@"SHT_CUDA_INFO"
	.sectionflags	@""
	.align	4


	//----- nvinfo : EIATTR_CUDA_API_VERSION
	.align		4
        /*0000*/ 	.byte	0x04, 0x37
        /*0002*/ 	.short	(.L_7 - .L_6)
.L_6:
        /*0004*/ 	.word	0x00000082


	//----- nvinfo : EIATTR_KPARAM_INFO
	.align		4
.L_7:
        /*0008*/ 	.byte	0x04, 0x17
        /*000a*/ 	.short	(.L_9 - .L_8)
.L_8:
        /*000c*/ 	.word	0x00000000
        /*0010*/ 	.short	0x0002
        /*0012*/ 	.short	0x0010
        /*0014*/ 	.byte	0x00, 0xf0, 0x21, 0x00


	//----- nvinfo : EIATTR_KPARAM_INFO
	.align		4
.L_9:
        /*0018*/ 	.byte	0x04, 0x17
        /*001a*/ 	.short	(.L_11 - .L_10)
.L_10:
        /*001c*/ 	.word	0x00000000
        /*0020*/ 	.short	0x0001
        /*0022*/ 	.short	0x0008
        /*0024*/ 	.byte	0x00, 0xf5, 0x21, 0x00


	//----- nvinfo : EIATTR_KPARAM_INFO
	.align		4
.L_11:
        /*0028*/ 	.byte	0x04, 0x17
        /*002a*/ 	.short	(.L_13 - .L_12)
.L_12:
        /*002c*/ 	.word	0x00000000
        /*0030*/ 	.short	0x0000
        /*0032*/ 	.short	0x0000
        /*0034*/ 	.byte	0x00, 0xf5, 0x21, 0x00


	//----- nvinfo : EIATTR_SPARSE_MMA_MASK
	.align		4
.L_13:
        /*0038*/ 	.byte	0x03, 0x50
        /*003a*/ 	.short	0x0000


	//----- nvinfo : EIATTR_MAXREG_COUNT
	.align		4
        /*003c*/ 	.byte	0x03, 0x1b
        /*003e*/ 	.short	0x00ff


	//----- nvinfo : EIATTR_NUM_BARRIERS
	.align		4
        /*0040*/ 	.byte	0x02, 0x4c
        /*0042*/ 	.byte	0x01
	.zero		1


	//----- nvinfo : EIATTR_MERCURY_ISA_VERSION
	.align		4
        /*0044*/ 	.byte	0x03, 0x5f
        /*0046*/ 	.short	0x0101


	//----- nvinfo : EIATTR_COOP_GROUP_MASK_REGIDS
	.align		4
        /*0048*/ 	.byte	0x04, 0x29
        /*004a*/ 	.short	(.L_15 - .L_14)


	//   ....[0]....
.L_14:
        /*004c*/ 	.word	0xffffffff


	//   ....[1]....
        /*0050*/ 	.word	0xffffffff


	//   ....[2]....
        /*0054*/ 	.word	0xffffffff


	//   ....[3]....
        /*0058*/ 	.word	0xffffffff


	//   ....[4]....
        /*005c*/ 	.word	0xffffffff


	//   ....[5]....
        /*0060*/ 	.word	0xffffffff


	//   ....[6]....
        /*0064*/ 	.word	0xffffffff


	//   ....[7]....
        /*0068*/ 	.word	0xffffffff


	//   ....[8]....
        /*006c*/ 	.word	0xffffffff


	//   ....[9]....
        /*0070*/ 	.word	0xffffffff


	//----- nvinfo : EIATTR_COOP_GROUP_INSTR_OFFSETS
	.align		4
.L_15:
        /*0074*/ 	.byte	0x04, 0x28
        /*0076*/ 	.short	(.L_17 - .L_16)


	//   ....[0]....
.L_16:
        /*0078*/ 	.word	0x000001c0


	//   ....[1]....
        /*007c*/ 	.word	0x00000220


	//   ....[2]....
        /*0080*/ 	.word	0x00000260


	//   ....[3]....
        /*0084*/ 	.word	0x00000280


	//   ....[4]....
        /*0088*/ 	.word	0x000002a0


	//   ....[5]....
        /*008c*/ 	.word	0x00000390


	//   ....[6]....
        /*0090*/ 	.word	0x000003b0


	//   ....[7]....
        /*0094*/ 	.word	0x000003d0


	//   ....[8]....
        /*0098*/ 	.word	0x000003f0


	//   ....[9]....
        /*009c*/ 	.word	0x00000410


	//----- nvinfo : EIATTR_VRC_CTA_INIT_COUNT
	.align		4
.L_17:
        /*00a0*/ 	.byte	0x02, 0x4a
	.zero		1
	.zero		1


	//----- nvinfo : EIATTR_EXIT_INSTR_OFFSETS
	.align		4
        /*00a4*/ 	.byte	0x04, 0x1c
        /*00a6*/ 	.short	(.L_19 - .L_18)


	//   ....[0]....
.L_18:
        /*00a8*/ 	.word	0x000002e0


	//   ....[1]....
        /*00ac*/ 	.word	0x00000420


	//   ....[2]....
        /*00b0*/ 	.word	0x00000460


	//----- nvinfo : EIATTR_CRS_STACK_SIZE
	.align		4
.L_19:
        /*00b4*/ 	.byte	0x04, 0x1e
        /*00b6*/ 	.short	(.L_21 - .L_20)
.L_20:
        /*00b8*/ 	.word	0x00000000


	//----- nvinfo : EIATTR_CBANK_PARAM_SIZE
	.align		4
.L_21:
        /*00bc*/ 	.byte	0x03, 0x19
        /*00be*/ 	.short	0x0018


	//----- nvinfo : EIATTR_PARAM_CBANK
	.align		4
        /*00c0*/ 	.byte	0x04, 0x0a
        /*00c2*/ 	.short	(.L_23 - .L_22)
	.align		4
.L_22:
        /*00c4*/ 	.word	index@(.nv.constant0._Z32reduce_warp_shfl_register_kernelIfEvPT_PKS0_m)
        /*00c8*/ 	.short	0x0380
        /*00ca*/ 	.short	0x0018


	//----- nvinfo : EIATTR_SW_WAR
	.align		4
.L_23:
        /*00cc*/ 	.byte	0x04, 0x36
        /*00ce*/ 	.short	(.L_25 - .L_24)
.L_24:
        /*00d0*/ 	.word	0x00000008
.L_25:


//--------------------- .nv.callgraph             --------------------------
	.section	.nv.callgraph,"",@"SHT_CUDA_CALLGRAPH"
	.align	4
	.sectionentsize	8
	.align		4
        /*0000*/ 	.word	0x00000000
	.align		4
        /*0004*/ 	.word	0xffffffff
	.align		4
        /*0008*/ 	.word	0x00000000
	.align		4
        /*000c*/ 	.word	0xfffffffe
	.align		4
        /*0010*/ 	.word	0x00000000
	.align		4
        /*0014*/ 	.word	0xfffffffd
	.align		4
        /*0018*/ 	.word	0x00000000
	.align		4
        /*001c*/ 	.word	0xfffffffc


//--------------------- .text._Z32reduce_warp_shfl_register_kernelIfEvPT_PKS0_m --------------------------
	.section	.text._Z32reduce_warp_shfl_register_kernelIfEvPT_PKS0_m,"ax",@progbits
	.align	128
        .global         _Z32reduce_warp_shfl_register_kernelIfEvPT_PKS0_m
        .type           _Z32reduce_warp_shfl_register_kernelIfEvPT_PKS0_m,@function
        .size           _Z32reduce_warp_shfl_register_kernelIfEvPT_PKS0_m,(.L_x_4 - _Z32reduce_warp_shfl_register_kernelIfEvPT_PKS0_m)
        .other          _Z32reduce_warp_shfl_register_kernelIfEvPT_PKS0_m,@"STO_CUDA_ENTRY STV_DEFAULT"
_Z32reduce_warp_shfl_register_kernelIfEvPT_PKS0_m:
.text._Z32reduce_warp_shfl_register_kernelIfEvPT_PKS0_m:
[----:B------:R-:W-:Y:S01]  /*0000*/  LDC R1, c[0x0][0x37c] ;  /* 0x0000df00ff017b82 */ /* 0x000fe20000000800 */
[----:B------:R-:W0:Y:S07]  /*0010*/  S2R R0, SR_TID.X ;  /* 0x0000000000007919 */ /* 0x000e2e0000002100 */
[----:B------:R-:W1:Y:S01]  /*0020*/  S2UR UR4, SR_CTAID.X ;  /* 0x00000000000479c3 */ /* 0x000e620000002500 */
[----:B------:R-:W2:Y:S01]  /*0030*/  LDCU.64 UR8, c[0x0][0x390] ;  /* 0x00007200ff0877ac */ /* 0x000ea20008000a00 */
[----:B------:R-:W-:Y:S01]  /*0040*/  BSSY.RECONVERGENT B0, `(.L_x_0) ;  /* 0x0000017000007945 */ /* 0x000fe20003800200 */
[----:B------:R-:W-:Y:S01]  /*0050*/  IMAD.MOV.U32 R4, RZ, RZ, RZ ;  /* 0x000000ffff047224 */ /* 0x000fe200078e00ff */
[----:B------:R-:W3:Y:S04]  /*0060*/  LDCU.64 UR10, c[0x0][0x388] ;  /* 0x00007100ff0a77ac */ /* 0x000ee80008000a00 */
[----:B------:R-:W1:Y:S02]  /*0070*/  LDC R8, c[0x0][0x360] ;  /* 0x0000d800ff087b82 */ /* 0x000e640000000800 */
[----:B-1----:R-:W-:Y:S01]  /*0080*/  IMAD R3, R8, UR4, RZ ;  /* 0x0000000408037c24 */ /* 0x002fe2000f8e02ff */
[----:B------:R-:W1:Y:S04]  /*0090*/  LDCU.64 UR4, c[0x0][0x358] ;  /* 0x00006b00ff0477ac */ /* 0x000e680008000a00 */
[----:B0-----:R-:W-:-:S04]  /*00a0*/  IADD3 R6, P1, PT, R3, R0, RZ ;  /* 0x0000000003067210 */ /* 0x001fc80007f3e0ff */
[----:B--2---:R-:W-:Y:S01]  /*00b0*/  ISETP.GE.U32.AND P0, PT, R6, UR8, PT ;  /* 0x0000000806007c0c */ /* 0x004fe2000bf06070 */
[----:B------:R-:W-:-:S05]  /*00c0*/  IMAD.X R7, RZ, RZ, RZ, P1 ;  /* 0x000000ffff077224 */ /* 0x000fca00008e06ff */
[----:B------:R-:W-:-:S13]  /*00d0*/  ISETP.GE.U32.AND.EX P0, PT, R7, UR9, PT, P0 ;  /* 0x0000000907007c0c */ /* 0x000fda000bf06100 */
[----:B-1-3--:R-:W-:Y:S05]  /*00e0*/  @P0 BRA `(.L_x_1) ;  /* 0x0000000000300947 */ /* 0x00afea0003800000 */
[----:B------:R-:W0:Y:S01]  /*00f0*/  LDCU UR6, c[0x0][0x370] ;  /* 0x00006e00ff0677ac */ /* 0x000e220008000800 */
[----:B------:R-:W-:Y:S02]  /*0100*/  IMAD.MOV.U32 R4, RZ, RZ, RZ ;  /* 0x000000ffff047224 */ /* 0x000fe400078e00ff */
[----:B0-----:R-:W-:-:S07]  /*0110*/  IMAD R5, R8, UR6, RZ ;  /* 0x0000000608057c24 */ /* 0x001fce000f8e02ff */
.L_x_2:
[----:B------:R-:W-:-:S04]  /*0120*/  LEA R2, P0, R6, UR10, 0x2 ;  /* 0x0000000a06027c11 */ /* 0x000fc8000f8010ff */
[----:B------:R-:W-:-:S06]  /*0130*/  LEA.HI.X R3, R6, UR11, R7, 0x2, P0 ;  /* 0x0000000b06037c11 */ /* 0x000fcc00080f1407 */
[----:B------:R-:W2:Y:S01]  /*0140*/  LDG.E R3, desc[UR4][R2.64] ;  /* 0x0000000402037981 */ /* 0x000ea2000c1e1900 */
[----:B------:R-:W-:-:S04]  /*0150*/  IADD3 R6, P0, PT, R5, R6, RZ ;  /* 0x0000000605067210 */ /* 0x000fc80007f1e0ff */
[----:B------:R-:W-:Y:S02]  /*0160*/  IADD3.X R7, PT, PT, RZ, R7, RZ, P0, !PT ;  /* 0x00000007ff077210 */ /* 0x000fe400007fe4ff */
[----:B------:R-:W-:-:S04]  /*0170*/  ISETP.GE.U32.AND P0, PT, R6, UR8, PT ;  /* 0x0000000806007c0c */ /* 0x000fc8000bf06070 */
[----:B------:R-:W-:Y:S01]  /*0180*/  ISETP.GE.U32.AND.EX P0, PT, R7, UR9, PT, P0 ;  /* 0x0000000907007c0c */ /* 0x000fe2000bf06100 */
[----:B--2---:R-:W-:-:S12]  /*0190*/  FADD R4, R3, R4 ;  /* 0x0000000403047221 */ /* 0x004fd80000000000 */
[----:B------:R-:W-:Y:S05]  /*01a0*/  @!P0 BRA `(.L_x_2) ;  /* 0xfffffffc00dc8947 */ /* 0x000fea000383ffff */
.L_x_1:
[----:B------:R-:W-:Y:S05]  /*01b0*/  BSYNC.RECONVERGENT B0 ;  /* 0x0000000000007941 */ /* 0x000fea0003800200 */
.L_x_0:
[----:B------:R-:W0:Y:S01]  /*01c0*/  SHFL.DOWN PT, R3, R4, 0x10, 0x1f ;  /* 0x0a001f0004037f89 */ /* 0x000e2200000e0000 */
[C---:B------:R-:W-:Y:S02]  /*01d0*/  LOP3.LUT P0, RZ, R0.reuse, 0x1f, RZ, 0xc0, !PT ;  /* 0x0000001f00ff7812 */ /* 0x040fe4000780c0ff */
[----:B------:R-:W-:-:S11]  /*01e0*/  ISETP.GT.U32.AND P1, PT, R0, 0x1f, PT ;  /* 0x0000001f0000780c */ /* 0x000fd60003f24070 */
[----:B------:R-:W1:Y:S01]  /*01f0*/  @!P0 S2R R9, SR_CgaCtaId ;  /* 0x0000000000098919 */ /* 0x000e620000008800 */
[----:B0-----:R-:W-:Y:S01]  /*0200*/  FADD R3, R3, R4 ;  /* 0x0000000403037221 */ /* 0x001fe20000000000 */
[----:B------:R-:W-:-:S04]  /*0210*/  @!P0 MOV R4, 0x400 ;  /* 0x0000040000048802 */ /* 0x000fc80000000f00 */
[----:B------:R-:W0:Y:S01]  /*0220*/  SHFL.DOWN PT, R2, R3, 0x8, 0x1f ;  /* 0x09001f0003027f89 */ /* 0x000e2200000e0000 */
[----:B-1----:R-:W-:-:S04]  /*0230*/  @!P0 LEA R9, R9, R4, 0x18 ;  /* 0x0000000409098211 */ /* 0x002fc800078ec0ff */
[----:B------:R-:W-:Y:S01]  /*0240*/  @!P0 LEA.HI R9, R0, R9, RZ, 0x1d ;  /* 0x0000000900098211 */ /* 0x000fe200078fe8ff */
[----:B0-----:R-:W-:-:S05]  /*0250*/  FADD R2, R3, R2 ;  /* 0x0000000203027221 */ /* 0x001fca0000000000 */
[----:B------:R-:W0:Y:S02]  /*0260*/  SHFL.DOWN PT, R5, R2, 0x4, 0x1f ;  /* 0x08801f0002057f89 */ /* 0x000e2400000e0000 */
[----:B0-----:R-:W-:-:S05]  /*0270*/  FADD R5, R2, R5 ;  /* 0x0000000502057221 */ /* 0x001fca0000000000 */
[----:B------:R-:W0:Y:S02]  /*0280*/  SHFL.DOWN PT, R6, R5, 0x2, 0x1f ;  /* 0x08401f0005067f89 */ /* 0x000e2400000e0000 */
[----:B0-----:R-:W-:-:S05]  /*0290*/  FADD R6, R5, R6 ;  /* 0x0000000605067221 */ /* 0x001fca0000000000 */
[----:B------:R-:W0:Y:S02]  /*02a0*/  SHFL.DOWN PT, R7, R6, 0x1, 0x1f ;  /* 0x08201f0006077f89 */ /* 0x000e2400000e0000 */
[----:B0-----:R-:W-:-:S05]  /*02b0*/  FADD R4, R6, R7 ;  /* 0x0000000706047221 */ /* 0x001fca0000000000 */
[----:B------:R0:W-:Y:S01]  /*02c0*/  @!P0 STS [R9], R4 ;  /* 0x0000000409008388 */ /* 0x0001e20000000800 */
[----:B------:R-:W-:Y:S06]  /*02d0*/  BAR.SYNC.DEFER_BLOCKING 0x0 ;  /* 0x0000000000007b1d */ /* 0x000fec0000010000 */
[----:B------:R-:W-:Y:S05]  /*02e0*/  @P1 EXIT ;  /* 0x000000000000194d */ /* 0x000fea0003800000 */
[----:B------:R-:W-:-:S05]  /*02f0*/  VIADD R2, R8, 0x1f ;  /* 0x0000001f08027836 */ /* 0x000fca0000000000 */
[----:B------:R-:W-:-:S04]  /*0300*/  SHF.R.U32.HI R3, RZ, 0x5, R2 ;  /* 0x00000005ff037819 */ /* 0x000fc80000011602 */
[----:B------:R-:W-:-:S13]  /*0310*/  ISETP.GE.U32.AND P0, PT, R0, R3, PT ;  /* 0x000000030000720c */ /* 0x000fda0003f06070 */
[----:B------:R-:W1:Y:S01]  /*0320*/  @!P0 S2R R3, SR_CgaCtaId ;  /* 0x0000000000038919 */ /* 0x000e620000008800 */
[----:B------:R-:W-:-:S04]  /*0330*/  @!P0 MOV R2, 0x400 ;  /* 0x0000040000028802 */ /* 0x000fc80000000f00 */
[----:B-1----:R-:W-:Y:S01]  /*0340*/  @!P0 LEA R3, R3, R2, 0x18 ;  /* 0x0000000203038211 */ /* 0x002fe200078ec0ff */
[----:B------:R-:W-:-:S03]  /*0350*/  IMAD.MOV.U32 R2, RZ, RZ, RZ ;  /* 0x000000ffff027224 */ /* 0x000fc600078e00ff */
[----:B------:R-:W-:-:S05]  /*0360*/  @!P0 LEA R3, R0, R3, 0x2 ;  /* 0x0000000300038211 */ /* 0x000fca00078e10ff */
[----:B------:R-:W1:Y:S01]  /*0370*/  @!P0 LDS R2, [R3] ;  /* 0x0000000003028984 */ /* 0x000e620000000800 */
[----:B------:R-:W-:-:S03]  /*0380*/  ISETP.NE.AND P0, PT, R0, RZ, PT ;  /* 0x000000ff0000720c */ /* 0x000fc60003f05270 */
[----:B-1----:R-:W1:Y:S02]  /*0390*/  SHFL.DOWN PT, R5, R2, 0x10, 0x1f ;  /* 0x0a001f0002057f89 */ /* 0x002e6400000e0000 */
[----:B-1----:R-:W-:-:S05]  /*03a0*/  FADD R5, R5, R2 ;  /* 0x0000000205057221 */ /* 0x002fca0000000000 */
[----:B0-----:R-:W0:Y:S02]  /*03b0*/  SHFL.DOWN PT, R4, R5, 0x8, 0x1f ;  /* 0x09001f0005047f89 */ /* 0x001e2400000e0000 */
[----:B0-----:R-:W-:-:S05]  /*03c0*/  FADD R4, R5, R4 ;  /* 0x0000000405047221 */ /* 0x001fca0000000000 */
[----:B------:R-:W0:Y:S02]  /*03d0*/  SHFL.DOWN PT, R7, R4, 0x4, 0x1f ;  /* 0x08801f0004077f89 */ /* 0x000e2400000e0000 */
[----:B0-----:R-:W-:-:S05]  /*03e0*/  FADD R7, R4, R7 ;  /* 0x0000000704077221 */ /* 0x001fca0000000000 */
[----:B------:R-:W0:Y:S02]  /*03f0*/  SHFL.DOWN PT, R6, R7, 0x2, 0x1f ;  /* 0x08401f0007067f89 */ /* 0x000e2400000e0000 */
[----:B0-----:R-:W-:-:S05]  /*0400*/  FADD R6, R7, R6 ;  /* 0x0000000607067221 */ /* 0x001fca0000000000 */
[----:B------:R0:W1:Y:S01]  /*0410*/  SHFL.DOWN PT, R9, R6, 0x1, 0x1f ;  /* 0x08201f0006097f89 */ /* 0x00006200000e0000 */
[----:B------:R-:W-:Y:S05]  /*0420*/  @P0 EXIT ;  /* 0x000000000000094d */ /* 0x000fea0003800000 */
[----:B------:R-:W2:Y:S01]  /*0430*/  LDC.64 R2, c[0x0][0x380] ;  /* 0x0000e000ff027b82 */ /* 0x000ea20000000a00 */
[----:B-1----:R-:W-:-:S05]  /*0440*/  FADD R9, R6, R9 ;  /* 0x0000000906097221 */ /* 0x002fca0000000000 */
[----:B--2---:R-:W-:Y:S01]  /*0450*/  REDG.E.ADD.F32.FTZ.RN.STRONG.GPU desc[UR4][R2.64], R9 ;  /* 0x00000009020079a6 */ /* 0x004fe2000c12f304 */
[----:B------:R-:W-:Y:S05]  /*0460*/  EXIT ;  /* 0x000000000000794d */ /* 0x000fea0003800000 */
.L_x_3:
[----:B------:R-:W-:-:S00]  /*0470*/  BRA `(.L_x_3) ;  /* 0xfffffffc00fc7947 */ /* 0x000fc0000383ffff */
[----:B------:R-:W-:-:S00]  /*0480*/  NOP ;  /* 0x0000000000007918 */ /* 0x000fc00000000000 */
[----:B------:R-:W-:-:S00]  /*0490*/  NOP ;  /* 0x0000000000007918 */ /* 0x000fc00000000000 */
[----:B------:R-:W-:-:S00]  /*04a0*/  NOP ;  /* 0x0000000000007918 */ /* 0x000fc00000000000 */
[----:B------:R-:W-:-:S00]  /*04b0*/  NOP ;  /* 0x0000000000007918 */ /* 0x000fc00000000000 */
[----:B------:R-:W-:-:S00]  /*04c0*/  NOP ;  /* 0x0000000000007918 */ /* 0x000fc00000000000 */
[----:B------:R-:W-:-:S00]  /*04d0*/  NOP ;  /* 0x0000000000007918 */ /* 0x000fc00000000000 */
[----:B------:R-:W-:-:S00]  /*04e0*/  NOP ;  /* 0x0000000000007918 */ /* 0x000fc00000000000 */
[----:B------:R-:W-:-:S00]  /*04f0*/  NOP ;  /* 0x0000000000007918 */ /* 0x000fc00000000000 */
.L_x_4:


//--------------------- .nv.shared._Z32reduce_warp_shfl_register_kernelIfEvPT_PKS0_m --------------------------
	.section	.nv.shared._Z32reduce_warp_shfl_register_kernelIfEvPT_PKS0_m,"aw",@nobits
	.sectionflags	@""
	.align	16
	.zero		1024


//--------------------- .nv.shared.reserved.0     --------------------------
	.section	.nv.shared.reserved.0,"aw",@nobits
	.weak		__nv_reservedSMEM_offset_0_alias
	.size		__nv_reservedSMEM_offset_0_alias, 0, 64
	.other		__nv_reservedSMEM_offset_0_alias,@"STO_CUDA_RESERVED_SHARED STV_DEFAULT"
__nv_reservedSMEM_offset_0_alias:
	.zero		0
	.zero		64


//--------------------- .nv.constant0._Z32reduce_warp_shfl_register_kernelIfEvPT_PKS0_m --------------------------
	.section	.nv.constant0._Z32reduce_warp_shfl_register_kernelIfEvPT_PKS0_m,"a",@progbits
	.sectionflags	@""
	.align	4
.nv.constant0._Z32reduce_warp_shfl_register_kernelIfEvPT_PKS0_m:
	.zero		920


//--------------------- SYMBOLS --------------------------

	.type		.nv.reservedSmem.offset0,@object
	.size		.nv.reservedSmem.offset0,0x4
	.type		.nv.reservedSmem.cap,@object
	.size		.nv.reservedSmem.cap,0x4
